//
// Generated by NVIDIA NVVM Compiler
//
// Compiler Build ID: CL-36424714
// Cuda compilation tools, release 13.0, V13.0.88
// Based on NVVM 20.0.0
//

.version 9.0
.target sm_100
.address_size 64

	// .globl	_ZN3cub18CUB_300001_SM_10006detail11EmptyKernelIvEEvv
.global .align 1 .b8 _ZN41_INTERNAL_cca66525_4_k_cu_fd616abb_2791604cuda3std3__45__cpo5beginE[1];
.global .align 1 .b8 _ZN41_INTERNAL_cca66525_4_k_cu_fd616abb_2791604cuda3std3__45__cpo3endE[1];
.global .align 1 .b8 _ZN41_INTERNAL_cca66525_4_k_cu_fd616abb_2791604cuda3std3__45__cpo6cbeginE[1];
.global .align 1 .b8 _ZN41_INTERNAL_cca66525_4_k_cu_fd616abb_2791604cuda3std3__45__cpo4cendE[1];
.global .align 1 .b8 _ZN41_INTERNAL_cca66525_4_k_cu_fd616abb_2791604cuda3std3__45__cpo6rbeginE[1];
.global .align 1 .b8 _ZN41_INTERNAL_cca66525_4_k_cu_fd616abb_2791604cuda3std3__45__cpo4rendE[1];
.global .align 1 .b8 _ZN41_INTERNAL_cca66525_4_k_cu_fd616abb_2791604cuda3std3__45__cpo7crbeginE[1];
.global .align 1 .b8 _ZN41_INTERNAL_cca66525_4_k_cu_fd616abb_2791604cuda3std3__45__cpo5crendE[1];
.global .align 1 .b8 _ZN41_INTERNAL_cca66525_4_k_cu_fd616abb_2791604cuda3std3__443_GLOBAL__N__cca66525_4_k_cu_fd616abb_2791606ignoreE[1];
.global .align 1 .b8 _ZN41_INTERNAL_cca66525_4_k_cu_fd616abb_2791604cuda3std3__419piecewise_constructE[1];
.global .align 1 .b8 _ZN41_INTERNAL_cca66525_4_k_cu_fd616abb_2791604cuda3std3__48in_placeE[1];
.global .align 1 .b8 _ZN41_INTERNAL_cca66525_4_k_cu_fd616abb_2791604cuda3std3__420unreachable_sentinelE[1];
.global .align 1 .b8 _ZN41_INTERNAL_cca66525_4_k_cu_fd616abb_2791604cuda3std3__47nulloptE[1];
.global .align 1 .b8 _ZN41_INTERNAL_cca66525_4_k_cu_fd616abb_2791604cuda3std3__48unexpectE[1];
.global .align 1 .b8 _ZN41_INTERNAL_cca66525_4_k_cu_fd616abb_2791604cuda3std6ranges3__45__cpo4swapE[1];
.global .align 1 .b8 _ZN41_INTERNAL_cca66525_4_k_cu_fd616abb_2791604cuda3std6ranges3__45__cpo9iter_moveE[1];
.global .align 1 .b8 _ZN41_INTERNAL_cca66525_4_k_cu_fd616abb_2791604cuda3std6ranges3__45__cpo5beginE[1];
.global .align 1 .b8 _ZN41_INTERNAL_cca66525_4_k_cu_fd616abb_2791604cuda3std6ranges3__45__cpo3endE[1];
.global .align 1 .b8 _ZN41_INTERNAL_cca66525_4_k_cu_fd616abb_2791604cuda3std6ranges3__45__cpo6cbeginE[1];
.global .align 1 .b8 _ZN41_INTERNAL_cca66525_4_k_cu_fd616abb_2791604cuda3std6ranges3__45__cpo4cendE[1];
.global .align 1 .b8 _ZN41_INTERNAL_cca66525_4_k_cu_fd616abb_2791604cuda3std6ranges3__45__cpo7advanceE[1];
.global .align 1 .b8 _ZN41_INTERNAL_cca66525_4_k_cu_fd616abb_2791604cuda3std6ranges3__45__cpo9iter_swapE[1];
.global .align 1 .b8 _ZN41_INTERNAL_cca66525_4_k_cu_fd616abb_2791604cuda3std6ranges3__45__cpo4nextE[1];
.global .align 1 .b8 _ZN41_INTERNAL_cca66525_4_k_cu_fd616abb_2791604cuda3std6ranges3__45__cpo4prevE[1];
.global .align 1 .b8 _ZN41_INTERNAL_cca66525_4_k_cu_fd616abb_2791604cuda3std6ranges3__45__cpo4dataE[1];
.global .align 1 .b8 _ZN41_INTERNAL_cca66525_4_k_cu_fd616abb_2791604cuda3std6ranges3__45__cpo5cdataE[1];
.global .align 1 .b8 _ZN41_INTERNAL_cca66525_4_k_cu_fd616abb_2791604cuda3std6ranges3__45__cpo4sizeE[1];
.global .align 1 .b8 _ZN41_INTERNAL_cca66525_4_k_cu_fd616abb_2791604cuda3std6ranges3__45__cpo5ssizeE[1];
.global .align 1 .b8 _ZN41_INTERNAL_cca66525_4_k_cu_fd616abb_2791604cuda3std6ranges3__45__cpo8distanceE[1];
.global .align 1 .b8 _ZN41_INTERNAL_cca66525_4_k_cu_fd616abb_2791606thrust24THRUST_300001_SM_1000_NS8cuda_cub3parE[1];
.global .align 1 .b8 _ZN41_INTERNAL_cca66525_4_k_cu_fd616abb_2791606thrust24THRUST_300001_SM_1000_NS8cuda_cub10par_nosyncE[1];
.global .align 1 .b8 _ZN41_INTERNAL_cca66525_4_k_cu_fd616abb_2791606thrust24THRUST_300001_SM_1000_NS6system6detail10sequential3seqE[1];
.global .align 1 .b8 _ZN41_INTERNAL_cca66525_4_k_cu_fd616abb_2791606thrust24THRUST_300001_SM_1000_NS12placeholders2_1E[1];
.global .align 1 .b8 _ZN41_INTERNAL_cca66525_4_k_cu_fd616abb_2791606thrust24THRUST_300001_SM_1000_NS12placeholders2_2E[1];
.global .align 1 .b8 _ZN41_INTERNAL_cca66525_4_k_cu_fd616abb_2791606thrust24THRUST_300001_SM_1000_NS12placeholders2_3E[1];
.global .align 1 .b8 _ZN41_INTERNAL_cca66525_4_k_cu_fd616abb_2791606thrust24THRUST_300001_SM_1000_NS12placeholders2_4E[1];
.global .align 1 .b8 _ZN41_INTERNAL_cca66525_4_k_cu_fd616abb_2791606thrust24THRUST_300001_SM_1000_NS12placeholders2_5E[1];
.global .align 1 .b8 _ZN41_INTERNAL_cca66525_4_k_cu_fd616abb_2791606thrust24THRUST_300001_SM_1000_NS12placeholders2_6E[1];
.global .align 1 .b8 _ZN41_INTERNAL_cca66525_4_k_cu_fd616abb_2791606thrust24THRUST_300001_SM_1000_NS12placeholders2_7E[1];
.global .align 1 .b8 _ZN41_INTERNAL_cca66525_4_k_cu_fd616abb_2791606thrust24THRUST_300001_SM_1000_NS12placeholders2_8E[1];
.global .align 1 .b8 _ZN41_INTERNAL_cca66525_4_k_cu_fd616abb_2791606thrust24THRUST_300001_SM_1000_NS12placeholders2_9E[1];
.global .align 1 .b8 _ZN41_INTERNAL_cca66525_4_k_cu_fd616abb_2791606thrust24THRUST_300001_SM_1000_NS12placeholders3_10E[1];
.global .align 1 .b8 _ZN41_INTERNAL_cca66525_4_k_cu_fd616abb_2791606thrust24THRUST_300001_SM_1000_NS3seqE[1];

.visible .entry _ZN3cub18CUB_300001_SM_10006detail11EmptyKernelIvEEvv()
{


	ret;

}


// ===== COMPILED SASS (sm_100) =====

	.target	sm_100

	.elftype	@"ET_EXEC"


//--------------------- .note.nv.tkinfo           --------------------------
	.section	.note.nv.tkinfo,"",@"SHT_NOTE"
	.sectionflags	@"SHF_NOTE_NV_TKINFO"
	.tkinfo
        /*0018*/ 	.word	0x00000002
        /*0030*/ 	.string	""
        /*0030*/ 	.string	"ptxas"
        /*0030*/ 	.string	"Cuda compilation tools, release 13.0, V13.0.88"
        /*0030*/ 	.string	"Build cuda_13.0.r13.0/compiler.36424714_0"
        /*0030*/ 	.string	"-arch sm_100 -m 64 "



//--------------------- .note.nv.cuinfo           --------------------------
	.section	.note.nv.cuinfo,"",@"SHT_NOTE"
	.sectionflags	@"SHF_NOTE_NV_CUINFO"
        /*0018*/ 	.short	0x0002
        /*001a*/ 	.short	0x0064
        /*001c*/ 	.short	0x0082
	.zero		2


//--------------------- .nv.info                  --------------------------
	.section	.nv.info,"",@"SHT_CUDA_INFO"
	.align	4


	//----- nvinfo : EIATTR_REGCOUNT
	.align		4
        /*0000*/ 	.byte	0x04, 0x2f
        /*0002*/ 	.short	(.L_44 - .L_43)
	.align		4
.L_43:
        /*0004*/ 	.word	index@(_ZN3cub18CUB_300001_SM_10006detail11EmptyKernelIvEEvv)
        /*0008*/ 	.word	0x00000004


	//----- nvinfo : EIATTR_FRAME_SIZE
	.align		4
.L_44:
        /*000c*/ 	.byte	0x04, 0x11
        /*000e*/ 	.short	(.L_46 - .L_45)
	.align		4
.L_45:
        /*0010*/ 	.word	index@(_ZN3cub18CUB_300001_SM_10006detail11EmptyKernelIvEEvv)
        /*0014*/ 	.word	0x00000000


	//----- nvinfo : EIATTR_MIN_STACK_SIZE
	.align		4
.L_46:
        /*0018*/ 	.byte	0x04, 0x12
        /*001a*/ 	.short	(.L_48 - .L_47)
	.align		4
.L_47:
        /*001c*/ 	.word	index@(_ZN3cub18CUB_300001_SM_10006detail11EmptyKernelIvEEvv)
        /*0020*/ 	.word	0x00000000
.L_48:


//--------------------- .nv.compat                --------------------------
	.section	.nv.compat,"",@"SHT_CUDA_COMPAT_INFO"
	.align	4
        /*0000*/ 	.byte	0x02, 0x09, 0x00, 0x00, 0x02, 0x02, 0x01, 0x00, 0x02, 0x05, 0x05, 0x00, 0x03, 0x07, 0x01, 0x01
        /*0010*/ 	.byte	0x02, 0x03, 0x00, 0x00, 0x02, 0x06, 0x01, 0x00, 0x04, 0x0b, 0x08, 0x00, 0x09, 0x00, 0x00, 0x00
        /*0020*/ 	.byte	0x00, 0x00, 0x00, 0x00


//--------------------- .nv.info._ZN3cub18CUB_300001_SM_10006detail11EmptyKernelIvEEvv --------------------------
	.section	.nv.info._ZN3cub18CUB_300001_SM_10006detail11EmptyKernelIvEEvv,"",@"SHT_CUDA_INFO"
	.sectionflags	@""
	.align	4


	//----- nvinfo : EIATTR_CUDA_API_VERSION
	.align		4
        /*0000*/ 	.byte	0x04, 0x37
        /*0002*/ 	.short	(.L_50 - .L_49)
.L_49:
        /*0004*/ 	.word	0x00000082


	//----- nvinfo : EIATTR_SPARSE_MMA_MASK
	.align		4
.L_50:
        /*0008*/ 	.byte	0x03, 0x50
        /*000a*/ 	.short	0x0000


	//----- nvinfo : EIATTR_MAXREG_COUNT
	.align		4
        /*000c*/ 	.byte	0x03, 0x1b
        /*000e*/ 	.short	0x00ff


	//----- nvinfo : EIATTR_MERCURY_ISA_VERSION
	.align		4
        /*0010*/ 	.byte	0x03, 0x5f
        /*0012*/ 	.short	0x0101


	//----- nvinfo : EIATTR_VRC_CTA_INIT_COUNT
	.align		4
        /*0014*/ 	.byte	0x02, 0x4a
	.zero		1
	.zero		1


	//----- nvinfo : EIATTR_EXIT_INSTR_OFFSETS
	.align		4
        /*0018*/ 	.byte	0x04, 0x1c
        /*001a*/ 	.short	(.L_52 - .L_51)


	//   ....[0]....
.L_51:
        /*001c*/ 	.word	0x00000010


	//----- nvinfo : EIATTR_SW_WAR
	.align		4
.L_52:
        /*0020*/ 	.byte	0x04, 0x36
        /*0022*/ 	.short	(.L_54 - .L_53)
.L_53:
        /*0024*/ 	.word	0x00000008
.L_54:


//--------------------- .nv.callgraph             --------------------------
	.section	.nv.callgraph,"",@"SHT_CUDA_CALLGRAPH"
	.align	4
	.sectionentsize	8
	.align		4
        /*0000*/ 	.word	0x00000000
	.align		4
        /*0004*/ 	.word	0xffffffff
	.align		4
        /*0008*/ 	.word	0x00000000
	.align		4
        /*000c*/ 	.word	0xfffffffe
	.align		4
        /*0010*/ 	.word	0x00000000
	.align		4
        /*0014*/ 	.word	0xfffffffd
	.align		4
        /*0018*/ 	.word	0x00000000
	.align		4
        /*001c*/ 	.word	0xfffffffc


//--------------------- .nv.constant4             --------------------------
	.section	.nv.constant4,"a",@progbits
	.align	8
	.align		8
.nv.constant4:
        /*0000*/ 	.dword	_ZN41_INTERNAL_cca66525_4_k_cu_fd616abb_2793844cuda3std3__45__cpo5beginE
	.align		8
        /*0008*/ 	.dword	_ZN41_INTERNAL_cca66525_4_k_cu_fd616abb_2793844cuda3std3__45__cpo3endE
	.align		8
        /*0010*/ 	.dword	_ZN41_INTERNAL_cca66525_4_k_cu_fd616abb_2793844cuda3std3__45__cpo6cbeginE
	.align		8
        /*0018*/ 	.dword	_ZN41_INTERNAL_cca66525_4_k_cu_fd616abb_2793844cuda3std3__45__cpo4cendE
	.align		8
        /*0020*/ 	.dword	_ZN41_INTERNAL_cca66525_4_k_cu_fd616abb_2793844cuda3std3__45__cpo6rbeginE
	.align		8
        /*0028*/ 	.dword	_ZN41_INTERNAL_cca66525_4_k_cu_fd616abb_2793844cuda3std3__45__cpo4rendE
	.align		8
        /*0030*/ 	.dword	_ZN41_INTERNAL_cca66525_4_k_cu_fd616abb_2793844cuda3std3__45__cpo7crbeginE
	.align		8
        /*0038*/ 	.dword	_ZN41_INTERNAL_cca66525_4_k_cu_fd616abb_2793844cuda3std3__45__cpo5crendE
	.align		8
        /*0040*/ 	.dword	_ZN41_INTERNAL_cca66525_4_k_cu_fd616abb_2793844cuda3std3__443_GLOBAL__N__cca66525_4_k_cu_fd616abb_2793846ignoreE
	.align		8
        /*0048*/ 	.dword	_ZN41_INTERNAL_cca66525_4_k_cu_fd616abb_2793844cuda3std3__419piecewise_constructE
	.align		8
        /*0050*/ 	.dword	_ZN41_INTERNAL_cca66525_4_k_cu_fd616abb_2793844cuda3std3__48in_placeE
	.align		8
        /*0058*/ 	.dword	_ZN41_INTERNAL_cca66525_4_k_cu_fd616abb_2793844cuda3std3__420unreachable_sentinelE
	.align		8
        /*0060*/ 	.dword	_ZN41_INTERNAL_cca66525_4_k_cu_fd616abb_2793844cuda3std3__47nulloptE
	.align		8
        /*0068*/ 	.dword	_ZN41_INTERNAL_cca66525_4_k_cu_fd616abb_2793844cuda3std3__48unexpectE
	.align		8
        /*0070*/ 	.dword	_ZN41_INTERNAL_cca66525_4_k_cu_fd616abb_2793844cuda3std6ranges3__45__cpo4swapE
	.align		8
        /*0078*/ 	.dword	_ZN41_INTERNAL_cca66525_4_k_cu_fd616abb_2793844cuda3std6ranges3__45__cpo9iter_moveE
	.align		8
        /*0080*/ 	.dword	_ZN41_INTERNAL_cca66525_4_k_cu_fd616abb_2793844cuda3std6ranges3__45__cpo5beginE
	.align		8
        /*0088*/ 	.dword	_ZN41_INTERNAL_cca66525_4_k_cu_fd616abb_2793844cuda3std6ranges3__45__cpo3endE
	.align		8
        /*0090*/ 	.dword	_ZN41_INTERNAL_cca66525_4_k_cu_fd616abb_2793844cuda3std6ranges3__45__cpo6cbeginE
	.align		8
        /*0098*/ 	.dword	_ZN41_INTERNAL_cca66525_4_k_cu_fd616abb_2793844cuda3std6ranges3__45__cpo4cendE
	.align		8
        /*00a0*/ 	.dword	_ZN41_INTERNAL_cca66525_4_k_cu_fd616abb_2793844cuda3std6ranges3__45__cpo7advanceE
	.align		8
        /*00a8*/ 	.dword	_ZN41_INTERNAL_cca66525_4_k_cu_fd616abb_2793844cuda3std6ranges3__45__cpo9iter_swapE
	.align		8
        /*00b0*/ 	.dword	_ZN41_INTERNAL_cca66525_4_k_cu_fd616abb_2793844cuda3std6ranges3__45__cpo4nextE
	.align		8
        /*00b8*/ 	.dword	_ZN41_INTERNAL_cca66525_4_k_cu_fd616abb_2793844cuda3std6ranges3__45__cpo4prevE
	.align		8
        /*00c0*/ 	.dword	_ZN41_INTERNAL_cca66525_4_k_cu_fd616abb_2793844cuda3std6ranges3__45__cpo4dataE
	.align		8
        /*00c8*/ 	.dword	_ZN41_INTERNAL_cca66525_4_k_cu_fd616abb_2793844cuda3std6ranges3__45__cpo5cdataE
	.align		8
        /*00d0*/ 	.dword	_ZN41_INTERNAL_cca66525_4_k_cu_fd616abb_2793844cuda3std6ranges3__45__cpo4sizeE
	.align		8
        /*00d8*/ 	.dword	_ZN41_INTERNAL_cca66525_4_k_cu_fd616abb_2793844cuda3std6ranges3__45__cpo5ssizeE
	.align		8
        /*00e0*/ 	.dword	_ZN41_INTERNAL_cca66525_4_k_cu_fd616abb_2793844cuda3std6ranges3__45__cpo8distanceE
	.align		8
        /*00e8*/ 	.dword	_ZN41_INTERNAL_cca66525_4_k_cu_fd616abb_2793846thrust24THRUST_300001_SM_1000_NS8cuda_cub3parE
	.align		8
        /*00f0*/ 	.dword	_ZN41_INTERNAL_cca66525_4_k_cu_fd616abb_2793846thrust24THRUST_300001_SM_1000_NS8cuda_cub10par_nosyncE
	.align		8
        /*00f8*/ 	.dword	_ZN41_INTERNAL_cca66525_4_k_cu_fd616abb_2793846thrust24THRUST_300001_SM_1000_NS6system6detail10sequential3seqE
	.align		8
        /*0100*/ 	.dword	_ZN41_INTERNAL_cca66525_4_k_cu_fd616abb_2793846thrust24THRUST_300001_SM_1000_NS12placeholders2_1E
	.align		8
        /*0108*/ 	.dword	_ZN41_INTERNAL_cca66525_4_k_cu_fd616abb_2793846thrust24THRUST_300001_SM_1000_NS12placeholders2_2E
	.align		8
        /*0110*/ 	.dword	_ZN41_INTERNAL_cca66525_4_k_cu_fd616abb_2793846thrust24THRUST_300001_SM_1000_NS12placeholders2_3E
	.align		8
        /*0118*/ 	.dword	_ZN41_INTERNAL_cca66525_4_k_cu_fd616abb_2793846thrust24THRUST_300001_SM_1000_NS12placeholders2_4E
	.align		8
        /*0120*/ 	.dword	_ZN41_INTERNAL_cca66525_4_k_cu_fd616abb_2793846thrust24THRUST_300001_SM_1000_NS12placeholders2_5E
	.align		8
        /*0128*/ 	.dword	_ZN41_INTERNAL_cca66525_4_k_cu_fd616abb_2793846thrust24THRUST_300001_SM_1000_NS12placeholders2_6E
	.align		8
        /*0130*/ 	.dword	_ZN41_INTERNAL_cca66525_4_k_cu_fd616abb_2793846thrust24THRUST_300001_SM_1000_NS12placeholders2_7E
	.align		8
        /*0138*/ 	.dword	_ZN41_INTERNAL_cca66525_4_k_cu_fd616abb_2793846thrust24THRUST_300001_SM_1000_NS12placeholders2_8E
	.align		8
        /*0140*/ 	.dword	_ZN41_INTERNAL_cca66525_4_k_cu_fd616abb_2793846thrust24THRUST_300001_SM_1000_NS12placeholders2_9E
	.align		8
        /*0148*/ 	.dword	_ZN41_INTERNAL_cca66525_4_k_cu_fd616abb_2793846thrust24THRUST_300001_SM_1000_NS12placeholders3_10E
	.align		8
        /*0150*/ 	.dword	_ZN41_INTERNAL_cca66525_4_k_cu_fd616abb_2793846thrust24THRUST_300001_SM_1000_NS3seqE


//--------------------- .text._ZN3cub18CUB_300001_SM_10006detail11EmptyKernelIvEEvv --------------------------
	.section	.text._ZN3cub18CUB_300001_SM_10006detail11EmptyKernelIvEEvv,"ax",@progbits
	.align	128
        .global         _ZN3cub18CUB_300001_SM_10006detail11EmptyKernelIvEEvv
        .type           _ZN3cub18CUB_300001_SM_10006detail11EmptyKernelIvEEvv,@function
        .size           _ZN3cub18CUB_300001_SM_10006detail11EmptyKernelIvEEvv,(.L_x_1 - _ZN3cub18CUB_300001_SM_10006detail11EmptyKernelIvEEvv)
        .other          _ZN3cub18CUB_300001_SM_10006detail11EmptyKernelIvEEvv,@"STO_CUDA_ENTRY STV_DEFAULT"
_ZN3cub18CUB_300001_SM_10006detail11EmptyKernelIvEEvv:
.text._ZN3cub18CUB_300001_SM_10006detail11EmptyKernelIvEEvv:
[----:B------:R-:W-:Y:S01]  /*0000*/  LDC R1, c[0x0][0x37c] ;  /* 0x0000df00ff017b82 */ /* 0x000fe20000000800 */
[----:B------:R-:W-:Y:S05]  /*0010*/  EXIT ;  /* 0x000000000000794d */ /* 0x000fea0003800000 */
.L_x_0:
[----:B------:R-:W-:-:S00]  /*0020*/  BRA `(.L_x_0) ;  /* 0xfffffffc00fc7947 */ /* 0x000fc0000383ffff */
[----:B------:R-:W-:-:S00]  /*0030*/  NOP ;  /* 0x0000000000007918 */ /* 0x000fc00000000000 */
        /* <DEDUP_REMOVED lines=12> */
.L_x_1:


//--------------------- .nv.shared.reserved.0     --------------------------
	.section	.nv.shared.reserved.0,"aw",@nobits
	.weak		__nv_reservedSMEM_offset_0_alias
	.size		__nv_reservedSMEM_offset_0_alias, 0, 64
	.other		__nv_reservedSMEM_offset_0_alias,@"STO_CUDA_RESERVED_SHARED STV_DEFAULT"
__nv_reservedSMEM_offset_0_alias:
	.zero		0
	.zero		64


//--------------------- .nv.global                --------------------------
	.section	.nv.global,"aw",@nobits
.nv.global:
	.type		_ZN41_INTERNAL_cca66525_4_k_cu_fd616abb_2793846thrust24THRUST_300001_SM_1000_NS3seqE,@object
	.size		_ZN41_INTERNAL_cca66525_4_k_cu_fd616abb_2793846thrust24THRUST_300001_SM_1000_NS3seqE,(_ZN41_INTERNAL_cca66525_4_k_cu_fd616abb_2793844cuda3std3__48in_placeE - _ZN41_INTERNAL_cca66525_4_k_cu_fd616abb_2793846thrust24THRUST_300001_SM_1000_NS3seqE)
_ZN41_INTERNAL_cca66525_4_k_cu_fd616abb_2793846thrust24THRUST_300001_SM_1000_NS3seqE:
	.zero		1
	.type		_ZN41_INTERNAL_cca66525_4_k_cu_fd616abb_2793844cuda3std3__48in_placeE,@object
	.size		_ZN41_INTERNAL_cca66525_4_k_cu_fd616abb_2793844cuda3std3__48in_placeE,(_ZN41_INTERNAL_cca66525_4_k_cu_fd616abb_2793844cuda3std6ranges3__45__cpo4sizeE - _ZN41_INTERNAL_cca66525_4_k_cu_fd616abb_2793844cuda3std3__48in_placeE)
_ZN41_INTERNAL_cca66525_4_k_cu_fd616abb_2793844cuda3std3__48in_placeE:
	.zero		1
	.type		_ZN41_INTERNAL_cca66525_4_k_cu_fd616abb_2793844cuda3std6ranges3__45__cpo4sizeE,@object
	.size		_ZN41_INTERNAL_cca66525_4_k_cu_fd616abb_2793844cuda3std6ranges3__45__cpo4sizeE,(_ZN41_INTERNAL_cca66525_4_k_cu_fd616abb_2793846thrust24THRUST_300001_SM_1000_NS12placeholders2_3E - _ZN41_INTERNAL_cca66525_4_k_cu_fd616abb_2793844cuda3std6ranges3__45__cpo4sizeE)
_ZN41_INTERNAL_cca66525_4_k_cu_fd616abb_2793844cuda3std6ranges3__45__cpo4sizeE:
	.zero		1
	.type		_ZN41_INTERNAL_cca66525_4_k_cu_fd616abb_2793846thrust24THRUST_300001_SM_1000_NS12placeholders2_3E,@object
	.size		_ZN41_INTERNAL_cca66525_4_k_cu_fd616abb_2793846thrust24THRUST_300001_SM_1000_NS12placeholders2_3E,(_ZN41_INTERNAL_cca66525_4_k_cu_fd616abb_2793844cuda3std3__45__cpo6cbeginE - _ZN41_INTERNAL_cca66525_4_k_cu_fd616abb_2793846thrust24THRUST_300001_SM_1000_NS12placeholders2_3E)
_ZN41_INTERNAL_cca66525_4_k_cu_fd616abb_2793846thrust24THRUST_300001_SM_1000_NS12placeholders2_3E:
	.zero		1
	.type		_ZN41_INTERNAL_cca66525_4_k_cu_fd616abb_2793844cuda3std3__45__cpo6cbeginE,@object
	.size		_ZN41_INTERNAL_cca66525_4_k_cu_fd616abb_2793844cuda3std3__45__cpo6cbeginE,(_ZN41_INTERNAL_cca66525_4_k_cu_fd616abb_2793844cuda3std6ranges3__45__cpo6cbeginE - _ZN41_INTERNAL_cca66525_4_k_cu_fd616abb_2793844cuda3std3__45__cpo6cbeginE)
_ZN41_INTERNAL_cca66525_4_k_cu_fd616abb_2793844cuda3std3__45__cpo6cbeginE:
	.zero		1
	.type		_ZN41_INTERNAL_cca66525_4_k_cu_fd616abb_2793844cuda3std6ranges3__45__cpo6cbeginE,@object
	.size		_ZN41_INTERNAL_cca66525_4_k_cu_fd616abb_2793844cuda3std6ranges3__45__cpo6cbeginE,(_ZN41_INTERNAL_cca66525_4_k_cu_fd616abb_2793846thrust24THRUST_300001_SM_1000_NS12placeholders2_7E - _ZN41_INTERNAL_cca66525_4_k_cu_fd616abb_2793844cuda3std6ranges3__45__cpo6cbeginE)
_ZN41_INTERNAL_cca66525_4_k_cu_fd616abb_2793844cuda3std6ranges3__45__cpo6cbeginE:
	.zero		1
	.type		_ZN41_INTERNAL_cca66525_4_k_cu_fd616abb_2793846thrust24THRUST_300001_SM_1000_NS12placeholders2_7E,@object
	.size		_ZN41_INTERNAL_cca66525_4_k_cu_fd616abb_2793846thrust24THRUST_300001_SM_1000_NS12placeholders2_7E,(_ZN41_INTERNAL_cca66525_4_k_cu_fd616abb_2793844cuda3std3__45__cpo7crbeginE - _ZN41_INTERNAL_cca66525_4_k_cu_fd616abb_2793846thrust24THRUST_300001_SM_1000_NS12placeholders2_7E)
_ZN41_INTERNAL_cca66525_4_k_cu_fd616abb_2793846thrust24THRUST_300001_SM_1000_NS12placeholders2_7E:
	.zero		1
	.type		_ZN41_INTERNAL_cca66525_4_k_cu_fd616abb_2793844cuda3std3__45__cpo7crbeginE,@object
	.size		_ZN41_INTERNAL_cca66525_4_k_cu_fd616abb_2793844cuda3std3__45__cpo7crbeginE,(_ZN41_INTERNAL_cca66525_4_k_cu_fd616abb_2793844cuda3std6ranges3__45__cpo4nextE - _ZN41_INTERNAL_cca66525_4_k_cu_fd616abb_2793844cuda3std3__45__cpo7crbeginE)
_ZN41_INTERNAL_cca66525_4_k_cu_fd616abb_2793844cuda3std3__45__cpo7crbeginE:
	.zero		1
	.type		_ZN41_INTERNAL_cca66525_4_k_cu_fd616abb_2793844cuda3std6ranges3__45__cpo4nextE,@object
	.size		_ZN41_INTERNAL_cca66525_4_k_cu_fd616abb_2793844cuda3std6ranges3__45__cpo4nextE,(_ZN41_INTERNAL_cca66525_4_k_cu_fd616abb_2793844cuda3std6ranges3__45__cpo4swapE - _ZN41_INTERNAL_cca66525_4_k_cu_fd616abb_2793844cuda3std6ranges3__45__cpo4nextE)
_ZN41_INTERNAL_cca66525_4_k_cu_fd616abb_2793844cuda3std6ranges3__45__cpo4nextE:
	.zero		1
	.type		_ZN41_INTERNAL_cca66525_4_k_cu_fd616abb_2793844cuda3std6ranges3__45__cpo4swapE,@object
	.size		_ZN41_INTERNAL_cca66525_4_k_cu_fd616abb_2793844cuda3std6ranges3__45__cpo4swapE,(_ZN41_INTERNAL_cca66525_4_k_cu_fd616abb_2793846thrust24THRUST_300001_SM_1000_NS8cuda_cub10par_nosyncE - _ZN41_INTERNAL_cca66525_4_k_cu_fd616abb_2793844cuda3std6ranges3__45__cpo4swapE)
_ZN41_INTERNAL_cca66525_4_k_cu_fd616abb_2793844cuda3std6ranges3__45__cpo4swapE:
	.zero		1
	.type		_ZN41_INTERNAL_cca66525_4_k_cu_fd616abb_2793846thrust24THRUST_300001_SM_1000_NS8cuda_cub10par_nosyncE,@object
	.size		_ZN41_INTERNAL_cca66525_4_k_cu_fd616abb_2793846thrust24THRUST_300001_SM_1000_NS8cuda_cub10par_nosyncE,(_ZN41_INTERNAL_cca66525_4_k_cu_fd616abb_2793846thrust24THRUST_300001_SM_1000_NS12placeholders2_9E - _ZN41_INTERNAL_cca66525_4_k_cu_fd616abb_2793846thrust24THRUST_300001_SM_1000_NS8cuda_cub10par_nosyncE)
_ZN41_INTERNAL_cca66525_4_k_cu_fd616abb_2793846thrust24THRUST_300001_SM_1000_NS8cuda_cub10par_nosyncE:
	.zero		1
	.type		_ZN41_INTERNAL_cca66525_4_k_cu_fd616abb_2793846thrust24THRUST_300001_SM_1000_NS12placeholders2_9E,@object
	.size		_ZN41_INTERNAL_cca66525_4_k_cu_fd616abb_2793846thrust24THRUST_300001_SM_1000_NS12placeholders2_9E,(_ZN41_INTERNAL_cca66525_4_k_cu_fd616abb_2793844cuda3std3__443_GLOBAL__N__cca66525_4_k_cu_fd616abb_2793846ignoreE - _ZN41_INTERNAL_cca66525_4_k_cu_fd616abb_2793846thrust24THRUST_300001_SM_1000_NS12placeholders2_9E)
_ZN41_INTERNAL_cca66525_4_k_cu_fd616abb_2793846thrust24THRUST_300001_SM_1000_NS12placeholders2_9E:
	.zero		1
	.type		_ZN41_INTERNAL_cca66525_4_k_cu_fd616abb_2793844cuda3std3__443_GLOBAL__N__cca66525_4_k_cu_fd616abb_2793846ignoreE,@object
	.size		_ZN41_INTERNAL_cca66525_4_k_cu_fd616abb_2793844cuda3std3__443_GLOBAL__N__cca66525_4_k_cu_fd616abb_2793846ignoreE,(_ZN41_INTERNAL_cca66525_4_k_cu_fd616abb_2793844cuda3std6ranges3__45__cpo4dataE - _ZN41_INTERNAL_cca66525_4_k_cu_fd616abb_2793844cuda3std3__443_GLOBAL__N__cca66525_4_k_cu_fd616abb_2793846ignoreE)
_ZN41_INTERNAL_cca66525_4_k_cu_fd616abb_2793844cuda3std3__443_GLOBAL__N__cca66525_4_k_cu_fd616abb_2793846ignoreE:
	.zero		1
	.type		_ZN41_INTERNAL_cca66525_4_k_cu_fd616abb_2793844cuda3std6ranges3__45__cpo4dataE,@object
	.size		_ZN41_INTERNAL_cca66525_4_k_cu_fd616abb_2793844cuda3std6ranges3__45__cpo4dataE,(_ZN41_INTERNAL_cca66525_4_k_cu_fd616abb_2793846thrust24THRUST_300001_SM_1000_NS12placeholders2_1E - _ZN41_INTERNAL_cca66525_4_k_cu_fd616abb_2793844cuda3std6ranges3__45__cpo4dataE)
_ZN41_INTERNAL_cca66525_4_k_cu_fd616abb_2793844cuda3std6ranges3__45__cpo4dataE:
	.zero		1
	.type		_ZN41_INTERNAL_cca66525_4_k_cu_fd616abb_2793846thrust24THRUST_300001_SM_1000_NS12placeholders2_1E,@object
	.size		_ZN41_INTERNAL_cca66525_4_k_cu_fd616abb_2793846thrust24THRUST_300001_SM_1000_NS12placeholders2_1E,(_ZN41_INTERNAL_cca66525_4_k_cu_fd616abb_2793844cuda3std3__45__cpo5beginE - _ZN41_INTERNAL_cca66525_4_k_cu_fd616abb_2793846thrust24THRUST_300001_SM_1000_NS12placeholders2_1E)
_ZN41_INTERNAL_cca66525_4_k_cu_fd616abb_2793846thrust24THRUST_300001_SM_1000_NS12placeholders2_1E:
	.zero		1
	.type		_ZN41_INTERNAL_cca66525_4_k_cu_fd616abb_2793844cuda3std3__45__cpo5beginE,@object
	.size		_ZN41_INTERNAL_cca66525_4_k_cu_fd616abb_2793844cuda3std3__45__cpo5beginE,(_ZN41_INTERNAL_cca66525_4_k_cu_fd616abb_2793844cuda3std6ranges3__45__cpo5beginE - _ZN41_INTERNAL_cca66525_4_k_cu_fd616abb_2793844cuda3std3__45__cpo5beginE)
_ZN41_INTERNAL_cca66525_4_k_cu_fd616abb_2793844cuda3std3__45__cpo5beginE:
	.zero		1
	.type		_ZN41_INTERNAL_cca66525_4_k_cu_fd616abb_2793844cuda3std6ranges3__45__cpo5beginE,@object
	.size		_ZN41_INTERNAL_cca66525_4_k_cu_fd616abb_2793844cuda3std6ranges3__45__cpo5beginE,(_ZN41_INTERNAL_cca66525_4_k_cu_fd616abb_2793846thrust24THRUST_300001_SM_1000_NS12placeholders2_5E - _ZN41_INTERNAL_cca66525_4_k_cu_fd616abb_2793844cuda3std6ranges3__45__cpo5beginE)
_ZN41_INTERNAL_cca66525_4_k_cu_fd616abb_2793844cuda3std6ranges3__45__cpo5beginE:
	.zero		1
	.type		_ZN41_INTERNAL_cca66525_4_k_cu_fd616abb_2793846thrust24THRUST_300001_SM_1000_NS12placeholders2_5E,@object
	.size		_ZN41_INTERNAL_cca66525_4_k_cu_fd616abb_2793846thrust24THRUST_300001_SM_1000_NS12placeholders2_5E,(_ZN41_INTERNAL_cca66525_4_k_cu_fd616abb_2793844cuda3std3__45__cpo6rbeginE - _ZN41_INTERNAL_cca66525_4_k_cu_fd616abb_2793846thrust24THRUST_300001_SM_1000_NS12placeholders2_5E)
_ZN41_INTERNAL_cca66525_4_k_cu_fd616abb_2793846thrust24THRUST_300001_SM_1000_NS12placeholders2_5E:
	.zero		1
	.type		_ZN41_INTERNAL_cca66525_4_k_cu_fd616abb_2793844cuda3std3__45__cpo6rbeginE,@object
	.size		_ZN41_INTERNAL_cca66525_4_k_cu_fd616abb_2793844cuda3std3__45__cpo6rbeginE,(_ZN41_INTERNAL_cca66525_4_k_cu_fd616abb_2793844cuda3std6ranges3__45__cpo7advanceE - _ZN41_INTERNAL_cca66525_4_k_cu_fd616abb_2793844cuda3std3__45__cpo6rbeginE)
_ZN41_INTERNAL_cca66525_4_k_cu_fd616abb_2793844cuda3std3__45__cpo6rbeginE:
	.zero		1
	.type		_ZN41_INTERNAL_cca66525_4_k_cu_fd616abb_2793844cuda3std6ranges3__45__cpo7advanceE,@object
	.size		_ZN41_INTERNAL_cca66525_4_k_cu_fd616abb_2793844cuda3std6ranges3__45__cpo7advanceE,(_ZN41_INTERNAL_cca66525_4_k_cu_fd616abb_2793844cuda3std3__47nulloptE - _ZN41_INTERNAL_cca66525_4_k_cu_fd616abb_2793844cuda3std6ranges3__45__cpo7advanceE)
_ZN41_INTERNAL_cca66525_4_k_cu_fd616abb_2793844cuda3std6ranges3__45__cpo7advanceE:
	.zero		1
	.type		_ZN41_INTERNAL_cca66525_4_k_cu_fd616abb_2793844cuda3std3__47nulloptE,@object
	.size		_ZN41_INTERNAL_cca66525_4_k_cu_fd616abb_2793844cuda3std3__47nulloptE,(_ZN41_INTERNAL_cca66525_4_k_cu_fd616abb_2793844cuda3std6ranges3__45__cpo8distanceE - _ZN41_INTERNAL_cca66525_4_k_cu_fd616abb_2793844cuda3std3__47nulloptE)
_ZN41_INTERNAL_cca66525_4_k_cu_fd616abb_2793844cuda3std3__47nulloptE:
	.zero		1
	.type		_ZN41_INTERNAL_cca66525_4_k_cu_fd616abb_2793844cuda3std6ranges3__45__cpo8distanceE,@object
	.size		_ZN41_INTERNAL_cca66525_4_k_cu_fd616abb_2793844cuda3std6ranges3__45__cpo8distanceE,(_ZN41_INTERNAL_cca66525_4_k_cu_fd616abb_2793846thrust24THRUST_300001_SM_1000_NS12placeholders3_10E - _ZN41_INTERNAL_cca66525_4_k_cu_fd616abb_2793844cuda3std6ranges3__45__cpo8distanceE)
_ZN41_INTERNAL_cca66525_4_k_cu_fd616abb_2793844cuda3std6ranges3__45__cpo8distanceE:
	.zero		1
	.type		_ZN41_INTERNAL_cca66525_4_k_cu_fd616abb_2793846thrust24THRUST_300001_SM_1000_NS12placeholders3_10E,@object
	.size		_ZN41_INTERNAL_cca66525_4_k_cu_fd616abb_2793846thrust24THRUST_300001_SM_1000_NS12placeholders3_10E,(_ZN41_INTERNAL_cca66525_4_k_cu_fd616abb_2793844cuda3std3__419piecewise_constructE - _ZN41_INTERNAL_cca66525_4_k_cu_fd616abb_2793846thrust24THRUST_300001_SM_1000_NS12placeholders3_10E)
_ZN41_INTERNAL_cca66525_4_k_cu_fd616abb_2793846thrust24THRUST_300001_SM_1000_NS12placeholders3_10E:
	.zero		1
	.type		_ZN41_INTERNAL_cca66525_4_k_cu_fd616abb_2793844cuda3std3__419piecewise_constructE,@object
	.size		_ZN41_INTERNAL_cca66525_4_k_cu_fd616abb_2793844cuda3std3__419piecewise_constructE,(_ZN41_INTERNAL_cca66525_4_k_cu_fd616abb_2793844cuda3std6ranges3__45__cpo5cdataE - _ZN41_INTERNAL_cca66525_4_k_cu_fd616abb_2793844cuda3std3__419piecewise_constructE)
_ZN41_INTERNAL_cca66525_4_k_cu_fd616abb_2793844cuda3std3__419piecewise_constructE:
	.zero		1
	.type		_ZN41_INTERNAL_cca66525_4_k_cu_fd616abb_2793844cuda3std6ranges3__45__cpo5cdataE,@object
	.size		_ZN41_INTERNAL_cca66525_4_k_cu_fd616abb_2793844cuda3std6ranges3__45__cpo5cdataE,(_ZN41_INTERNAL_cca66525_4_k_cu_fd616abb_2793846thrust24THRUST_300001_SM_1000_NS12placeholders2_2E - _ZN41_INTERNAL_cca66525_4_k_cu_fd616abb_2793844cuda3std6ranges3__45__cpo5cdataE)
_ZN41_INTERNAL_cca66525_4_k_cu_fd616abb_2793844cuda3std6ranges3__45__cpo5cdataE:
	.zero		1
	.type		_ZN41_INTERNAL_cca66525_4_k_cu_fd616abb_2793846thrust24THRUST_300001_SM_1000_NS12placeholders2_2E,@object
	.size		_ZN41_INTERNAL_cca66525_4_k_cu_fd616abb_2793846thrust24THRUST_300001_SM_1000_NS12placeholders2_2E,(_ZN41_INTERNAL_cca66525_4_k_cu_fd616abb_2793844cuda3std3__45__cpo3endE - _ZN41_INTERNAL_cca66525_4_k_cu_fd616abb_2793846thrust24THRUST_300001_SM_1000_NS12placeholders2_2E)
_ZN41_INTERNAL_cca66525_4_k_cu_fd616abb_2793846thrust24THRUST_300001_SM_1000_NS12placeholders2_2E:
	.zero		1
	.type		_ZN41_INTERNAL_cca66525_4_k_cu_fd616abb_2793844cuda3std3__45__cpo3endE,@object
	.size		_ZN41_INTERNAL_cca66525_4_k_cu_fd616abb_2793844cuda3std3__45__cpo3endE,(_ZN41_INTERNAL_cca66525_4_k_cu_fd616abb_2793844cuda3std6ranges3__45__cpo3endE - _ZN41_INTERNAL_cca66525_4_k_cu_fd616abb_2793844cuda3std3__45__cpo3endE)
_ZN41_INTERNAL_cca66525_4_k_cu_fd616abb_2793844cuda3std3__45__cpo3endE:
	.zero		1
	.type		_ZN41_INTERNAL_cca66525_4_k_cu_fd616abb_2793844cuda3std6ranges3__45__cpo3endE,@object
	.size		_ZN41_INTERNAL_cca66525_4_k_cu_fd616abb_2793844cuda3std6ranges3__45__cpo3endE,(_ZN41_INTERNAL_cca66525_4_k_cu_fd616abb_2793846thrust24THRUST_300001_SM_1000_NS12placeholders2_6E - _ZN41_INTERNAL_cca66525_4_k_cu_fd616abb_2793844cuda3std6ranges3__45__cpo3endE)
_ZN41_INTERNAL_cca66525_4_k_cu_fd616abb_2793844cuda3std6ranges3__45__cpo3endE:
	.zero		1
	.type		_ZN41_INTERNAL_cca66525_4_k_cu_fd616abb_2793846thrust24THRUST_300001_SM_1000_NS12placeholders2_6E,@object
	.size		_ZN41_INTERNAL_cca66525_4_k_cu_fd616abb_2793846thrust24THRUST_300001_SM_1000_NS12placeholders2_6E,(_ZN41_INTERNAL_cca66525_4_k_cu_fd616abb_2793844cuda3std3__45__cpo4rendE - _ZN41_INTERNAL_cca66525_4_k_cu_fd616abb_2793846thrust24THRUST_300001_SM_1000_NS12placeholders2_6E)
_ZN41_INTERNAL_cca66525_4_k_cu_fd616abb_2793846thrust24THRUST_300001_SM_1000_NS12placeholders2_6E:
	.zero		1
	.type		_ZN41_INTERNAL_cca66525_4_k_cu_fd616abb_2793844cuda3std3__45__cpo4rendE,@object
	.size		_ZN41_INTERNAL_cca66525_4_k_cu_fd616abb_2793844cuda3std3__45__cpo4rendE,(_ZN41_INTERNAL_cca66525_4_k_cu_fd616abb_2793844cuda3std6ranges3__45__cpo9iter_swapE - _ZN41_INTERNAL_cca66525_4_k_cu_fd616abb_2793844cuda3std3__45__cpo4rendE)
_ZN41_INTERNAL_cca66525_4_k_cu_fd616abb_2793844cuda3std3__45__cpo4rendE:
	.zero		1
	.type		_ZN41_INTERNAL_cca66525_4_k_cu_fd616abb_2793844cuda3std6ranges3__45__cpo9iter_swapE,@object
	.size		_ZN41_INTERNAL_cca66525_4_k_cu_fd616abb_2793844cuda3std6ranges3__45__cpo9iter_swapE,(_ZN41_INTERNAL_cca66525_4_k_cu_fd616abb_2793844cuda3std3__48unexpectE - _ZN41_INTERNAL_cca66525_4_k_cu_fd616abb_2793844cuda3std6ranges3__45__cpo9iter_swapE)
_ZN41_INTERNAL_cca66525_4_k_cu_fd616abb_2793844cuda3std6ranges3__45__cpo9iter_swapE:
	.zero		1
	.type		_ZN41_INTERNAL_cca66525_4_k_cu_fd616abb_2793844cuda3std3__48unexpectE,@object
	.size		_ZN41_INTERNAL_cca66525_4_k_cu_fd616abb_2793844cuda3std3__48unexpectE,(_ZN41_INTERNAL_cca66525_4_k_cu_fd616abb_2793846thrust24THRUST_300001_SM_1000_NS8cuda_cub3parE - _ZN41_INTERNAL_cca66525_4_k_cu_fd616abb_2793844cuda3std3__48unexpectE)
_ZN41_INTERNAL_cca66525_4_k_cu_fd616abb_2793844cuda3std3__48unexpectE:
	.zero		1
	.type		_ZN41_INTERNAL_cca66525_4_k_cu_fd616abb_2793846thrust24THRUST_300001_SM_1000_NS8cuda_cub3parE,@object
	.size		_ZN41_INTERNAL_cca66525_4_k_cu_fd616abb_2793846thrust24THRUST_300001_SM_1000_NS8cuda_cub3parE,(_ZN41_INTERNAL_cca66525_4_k_cu_fd616abb_2793846thrust24THRUST_300001_SM_1000_NS12placeholders2_4E - _ZN41_INTERNAL_cca66525_4_k_cu_fd616abb_2793846thrust24THRUST_300001_SM_1000_NS8cuda_cub3parE)
_ZN41_INTERNAL_cca66525_4_k_cu_fd616abb_2793846thrust24THRUST_300001_SM_1000_NS8cuda_cub3parE:
	.zero		1
	.type		_ZN41_INTERNAL_cca66525_4_k_cu_fd616abb_2793846thrust24THRUST_300001_SM_1000_NS12placeholders2_4E,@object
	.size		_ZN41_INTERNAL_cca66525_4_k_cu_fd616abb_2793846thrust24THRUST_300001_SM_1000_NS12placeholders2_4E,(_ZN41_INTERNAL_cca66525_4_k_cu_fd616abb_2793844cuda3std3__45__cpo4cendE - _ZN41_INTERNAL_cca66525_4_k_cu_fd616abb_2793846thrust24THRUST_300001_SM_1000_NS12placeholders2_4E)
_ZN41_INTERNAL_cca66525_4_k_cu_fd616abb_2793846thrust24THRUST_300001_SM_1000_NS12placeholders2_4E:
	.zero		1
	.type		_ZN41_INTERNAL_cca66525_4_k_cu_fd616abb_2793844cuda3std3__45__cpo4cendE,@object
	.size		_ZN41_INTERNAL_cca66525_4_k_cu_fd616abb_2793844cuda3std3__45__cpo4cendE,(_ZN41_INTERNAL_cca66525_4_k_cu_fd616abb_2793844cuda3std6ranges3__45__cpo4cendE - _ZN41_INTERNAL_cca66525_4_k_cu_fd616abb_2793844cuda3std3__45__cpo4cendE)
_ZN41_INTERNAL_cca66525_4_k_cu_fd616abb_2793844cuda3std3__45__cpo4cendE:
	.zero		1
	.type		_ZN41_INTERNAL_cca66525_4_k_cu_fd616abb_2793844cuda3std6ranges3__45__cpo4cendE,@object
	.size		_ZN41_INTERNAL_cca66525_4_k_cu_fd616abb_2793844cuda3std6ranges3__45__cpo4cendE,(_ZN41_INTERNAL_cca66525_4_k_cu_fd616abb_2793844cuda3std3__420unreachable_sentinelE - _ZN41_INTERNAL_cca66525_4_k_cu_fd616abb_2793844cuda3std6ranges3__45__cpo4cendE)
_ZN41_INTERNAL_cca66525_4_k_cu_fd616abb_2793844cuda3std6ranges3__45__cpo4cendE:
	.zero		1
	.type		_ZN41_INTERNAL_cca66525_4_k_cu_fd616abb_2793844cuda3std3__420unreachable_sentinelE,@object
	.size		_ZN41_INTERNAL_cca66525_4_k_cu_fd616abb_2793844cuda3std3__420unreachable_sentinelE,(_ZN41_INTERNAL_cca66525_4_k_cu_fd616abb_2793844cuda3std6ranges3__45__cpo5ssizeE - _ZN41_INTERNAL_cca66525_4_k_cu_fd616abb_2793844cuda3std3__420unreachable_sentinelE)
_ZN41_INTERNAL_cca66525_4_k_cu_fd616abb_2793844cuda3std3__420unreachable_sentinelE:
	.zero		1
	.type		_ZN41_INTERNAL_cca66525_4_k_cu_fd616abb_2793844cuda3std6ranges3__45__cpo5ssizeE,@object
	.size		_ZN41_INTERNAL_cca66525_4_k_cu_fd616abb_2793844cuda3std6ranges3__45__cpo5ssizeE,(_ZN41_INTERNAL_cca66525_4_k_cu_fd616abb_2793846thrust24THRUST_300001_SM_1000_NS12placeholders2_8E - _ZN41_INTERNAL_cca66525_4_k_cu_fd616abb_2793844cuda3std6ranges3__45__cpo5ssizeE)
_ZN41_INTERNAL_cca66525_4_k_cu_fd616abb_2793844cuda3std6ranges3__45__cpo5ssizeE:
	.zero		1
	.type		_ZN41_INTERNAL_cca66525_4_k_cu_fd616abb_2793846thrust24THRUST_300001_SM_1000_NS12placeholders2_8E,@object
	.size		_ZN41_INTERNAL_cca66525_4_k_cu_fd616abb_2793846thrust24THRUST_300001_SM_1000_NS12placeholders2_8E,(_ZN41_INTERNAL_cca66525_4_k_cu_fd616abb_2793844cuda3std3__45__cpo5crendE - _ZN41_INTERNAL_cca66525_4_k_cu_fd616abb_2793846thrust24THRUST_300001_SM_1000_NS12placeholders2_8E)
_ZN41_INTERNAL_cca66525_4_k_cu_fd616abb_2793846thrust24THRUST_300001_SM_1000_NS12placeholders2_8E:
	.zero		1
	.type		_ZN41_INTERNAL_cca66525_4_k_cu_fd616abb_2793844cuda3std3__45__cpo5crendE,@object
	.size		_ZN41_INTERNAL_cca66525_4_k_cu_fd616abb_2793844cuda3std3__45__cpo5crendE,(_ZN41_INTERNAL_cca66525_4_k_cu_fd616abb_2793844cuda3std6ranges3__45__cpo4prevE - _ZN41_INTERNAL_cca66525_4_k_cu_fd616abb_2793844cuda3std3__45__cpo5crendE)
_ZN41_INTERNAL_cca66525_4_k_cu_fd616abb_2793844cuda3std3__45__cpo5crendE:
	.zero		1
	.type		_ZN41_INTERNAL_cca66525_4_k_cu_fd616abb_2793844cuda3std6ranges3__45__cpo4prevE,@object
	.size		_ZN41_INTERNAL_cca66525_4_k_cu_fd616abb_2793844cuda3std6ranges3__45__cpo4prevE,(_ZN41_INTERNAL_cca66525_4_k_cu_fd616abb_2793844cuda3std6ranges3__45__cpo9iter_moveE - _ZN41_INTERNAL_cca66525_4_k_cu_fd616abb_2793844cuda3std6ranges3__45__cpo4prevE)
_ZN41_INTERNAL_cca66525_4_k_cu_fd616abb_2793844cuda3std6ranges3__45__cpo4prevE:
	.zero		1
	.type		_ZN41_INTERNAL_cca66525_4_k_cu_fd616abb_2793844cuda3std6ranges3__45__cpo9iter_moveE,@object
	.size		_ZN41_INTERNAL_cca66525_4_k_cu_fd616abb_2793844cuda3std6ranges3__45__cpo9iter_moveE,(_ZN41_INTERNAL_cca66525_4_k_cu_fd616abb_2793846thrust24THRUST_300001_SM_1000_NS6system6detail10sequential3seqE - _ZN41_INTERNAL_cca66525_4_k_cu_fd616abb_2793844cuda3std6ranges3__45__cpo9iter_moveE)
_ZN41_INTERNAL_cca66525_4_k_cu_fd616abb_2793844cuda3std6ranges3__45__cpo9iter_moveE:
	.zero		1
	.type		_ZN41_INTERNAL_cca66525_4_k_cu_fd616abb_2793846thrust24THRUST_300001_SM_1000_NS6system6detail10sequential3seqE,@object
	.size		_ZN41_INTERNAL_cca66525_4_k_cu_fd616abb_2793846thrust24THRUST_300001_SM_1000_NS6system6detail10sequential3seqE,(.L_31 - _ZN41_INTERNAL_cca66525_4_k_cu_fd616abb_2793846thrust24THRUST_300001_SM_1000_NS6system6detail10sequential3seqE)
_ZN41_INTERNAL_cca66525_4_k_cu_fd616abb_2793846thrust24THRUST_300001_SM_1000_NS6system6detail10sequential3seqE:
	.zero		1
.L_31:


//--------------------- .nv.constant0._ZN3cub18CUB_300001_SM_10006detail11EmptyKernelIvEEvv --------------------------
	.section	.nv.constant0._ZN3cub18CUB_300001_SM_10006detail11EmptyKernelIvEEvv,"a",@progbits
	.sectionflags	@""
	.align	4
.nv.constant0._ZN3cub18CUB_300001_SM_10006detail11EmptyKernelIvEEvv:
	.zero		896


//--------------------- SYMBOLS --------------------------

	.type		.nv.reservedSmem.offset0,@object
	.size		.nv.reservedSmem.offset0,0x4
